//
// Generated by NVIDIA NVVM Compiler
//
// Compiler Build ID: CL-36424714
// Cuda compilation tools, release 13.0, V13.0.88
// Based on NVVM 20.0.0
//

.version 9.0
.target sm_100
.address_size 64

	// .globl	_Z24globalMemCoalescedKernelPiS_i

.visible .entry _Z24globalMemCoalescedKernelPiS_i(
	.param .u64 .ptr .align 1 _Z24globalMemCoalescedKernelPiS_i_param_0,
	.param .u64 .ptr .align 1 _Z24globalMemCoalescedKernelPiS_i_param_1,
	.param .u32 _Z24globalMemCoalescedKernelPiS_i_param_2
)
{
	.reg .pred 	%p<6>;
	.reg .b32 	%r<29>;
	.reg .b64 	%rd<13>;

	ld.param.u64 	%rd5, [_Z24globalMemCoalescedKernelPiS_i_param_0];
	ld.param.u64 	%rd6, [_Z24globalMemCoalescedKernelPiS_i_param_1];
	ld.param.u32 	%r13, [_Z24globalMemCoalescedKernelPiS_i_param_2];
	cvta.to.global.u64 	%rd1, %rd5;
	cvta.to.global.u64 	%rd2, %rd6;
	mov.u32 	%r14, %tid.x;
	mov.u32 	%r15, %ctaid.x;
	mul.lo.s32 	%r16, %r14, %r15;
	mul.lo.s32 	%r1, %r16, %r13;
	add.s32 	%r2, %r1, %r13;
	setp.lt.s32 	%p1, %r13, 1;
	@%p1 bra 	$L__BB0_7;
	add.s32 	%r17, %r1, 1;
	max.s32 	%r3, %r2, %r17;
	sub.s32 	%r18, %r3, %r1;
	and.b32  	%r4, %r18, 3;
	setp.eq.s32 	%p2, %r4, 0;
	mov.u32 	%r27, %r1;
	@%p2 bra 	$L__BB0_4;
	neg.s32 	%r25, %r4;
	mov.u32 	%r27, %r1;
$L__BB0_3:
	.pragma "nounroll";
	mul.wide.s32 	%rd7, %r27, 4;
	add.s64 	%rd8, %rd1, %rd7;
	add.s64 	%rd9, %rd2, %rd7;
	ld.global.u32 	%r19, [%rd9];
	st.global.u32 	[%rd8], %r19;
	add.s32 	%r27, %r27, 1;
	add.s32 	%r25, %r25, 1;
	setp.ne.s32 	%p3, %r25, 0;
	@%p3 bra 	$L__BB0_3;
$L__BB0_4:
	sub.s32 	%r20, %r1, %r3;
	setp.gt.u32 	%p4, %r20, -4;
	@%p4 bra 	$L__BB0_7;
	add.s64 	%rd3, %rd2, 8;
	add.s64 	%rd4, %rd1, 8;
$L__BB0_6:
	mul.wide.s32 	%rd10, %r27, 4;
	add.s64 	%rd11, %rd3, %rd10;
	add.s64 	%rd12, %rd4, %rd10;
	ld.global.u32 	%r21, [%rd11+-8];
	st.global.u32 	[%rd12+-8], %r21;
	ld.global.u32 	%r22, [%rd11+-4];
	st.global.u32 	[%rd12+-4], %r22;
	ld.global.u32 	%r23, [%rd11];
	st.global.u32 	[%rd12], %r23;
	ld.global.u32 	%r24, [%rd11+4];
	st.global.u32 	[%rd12+4], %r24;
	add.s32 	%r27, %r27, 4;
	setp.lt.s32 	%p5, %r27, %r2;
	@%p5 bra 	$L__BB0_6;
$L__BB0_7:
	ret;

}
	// .globl	_Z21globalMemStrideKernelPiS_i
.visible .entry _Z21globalMemStrideKernelPiS_i(
	.param .u64 .ptr .align 1 _Z21globalMemStrideKernelPiS_i_param_0,
	.param .u64 .ptr .align 1 _Z21globalMemStrideKernelPiS_i_param_1,
	.param .u32 _Z21globalMemStrideKernelPiS_i_param_2
)
{
	.reg .b32 	%r<8>;
	.reg .b64 	%rd<8>;

	ld.param.u64 	%rd1, [_Z21globalMemStrideKernelPiS_i_param_0];
	ld.param.u64 	%rd2, [_Z21globalMemStrideKernelPiS_i_param_1];
	ld.param.u32 	%r1, [_Z21globalMemStrideKernelPiS_i_param_2];
	cvta.to.global.u64 	%rd3, %rd1;
	cvta.to.global.u64 	%rd4, %rd2;
	mov.u32 	%r2, %tid.x;
	mov.u32 	%r3, %ntid.x;
	mov.u32 	%r4, %ctaid.x;
	mad.lo.s32 	%r5, %r3, %r4, %r2;
	mul.lo.s32 	%r6, %r1, %r5;
	mul.wide.s32 	%rd5, %r6, 4;
	add.s64 	%rd6, %rd4, %rd5;
	ld.global.u32 	%r7, [%rd6];
	add.s64 	%rd7, %rd3, %rd5;
	st.global.u32 	[%rd7], %r7;
	ret;

}
	// .globl	_Z21globalMemOffsetKernelv
.visible .entry _Z21globalMemOffsetKernelv()
{


	ret;

}


// ===== COMPILED SASS (sm_100) =====

	.target	sm_100

	.elftype	@"ET_EXEC"


//--------------------- .note.nv.tkinfo           --------------------------
	.section	.note.nv.tkinfo,"",@"SHT_NOTE"
	.sectionflags	@"SHF_NOTE_NV_TKINFO"
	.tkinfo
        /*0018*/ 	.word	0x00000002
        /*0030*/ 	.string	""
        /*0030*/ 	.string	"ptxas"
        /*0030*/ 	.string	"Cuda compilation tools, release 13.0, V13.0.88"
        /*0030*/ 	.string	"Build cuda_13.0.r13.0/compiler.36424714_0"
        /*0030*/ 	.string	"-arch sm_100 -m 64 "



//--------------------- .note.nv.cuinfo           --------------------------
	.section	.note.nv.cuinfo,"",@"SHT_NOTE"
	.sectionflags	@"SHF_NOTE_NV_CUINFO"
        /*0018*/ 	.short	0x0002
        /*001a*/ 	.short	0x0064
        /*001c*/ 	.short	0x0082
	.zero		2


//--------------------- .nv.info                  --------------------------
	.section	.nv.info,"",@"SHT_CUDA_INFO"
	.align	4


	//----- nvinfo : EIATTR_REGCOUNT
	.align		4
        /*0000*/ 	.byte	0x04, 0x2f
        /*0002*/ 	.short	(.L_1 - .L_0)
	.align		4
.L_0:
        /*0004*/ 	.word	index@(_Z24globalMemCoalescedKernelPiS_i)
        /*0008*/ 	.word	0x00000012


	//----- nvinfo : EIATTR_FRAME_SIZE
	.align		4
.L_1:
        /*000c*/ 	.byte	0x04, 0x11
        /*000e*/ 	.short	(.L_3 - .L_2)
	.align		4
.L_2:
        /*0010*/ 	.word	index@(_Z24globalMemCoalescedKernelPiS_i)
        /*0014*/ 	.word	0x00000000


	//----- nvinfo : EIATTR_REGCOUNT
	.align		4
.L_3:
        /*0018*/ 	.byte	0x04, 0x2f
        /*001a*/ 	.short	(.L_5 - .L_4)
	.align		4
.L_4:
        /*001c*/ 	.word	index@(_Z21globalMemStrideKernelPiS_i)
        /*0020*/ 	.word	0x0000000a


	//----- nvinfo : EIATTR_FRAME_SIZE
	.align		4
.L_5:
        /*0024*/ 	.byte	0x04, 0x11
        /*0026*/ 	.short	(.L_7 - .L_6)
	.align		4
.L_6:
        /*0028*/ 	.word	index@(_Z21globalMemStrideKernelPiS_i)
        /*002c*/ 	.word	0x00000000


	//----- nvinfo : EIATTR_REGCOUNT
	.align		4
.L_7:
        /*0030*/ 	.byte	0x04, 0x2f
        /*0032*/ 	.short	(.L_9 - .L_8)
	.align		4
.L_8:
        /*0034*/ 	.word	index@(_Z21globalMemOffsetKernelv)
        /*0038*/ 	.word	0x00000004


	//----- nvinfo : EIATTR_FRAME_SIZE
	.align		4
.L_9:
        /*003c*/ 	.byte	0x04, 0x11
        /*003e*/ 	.short	(.L_11 - .L_10)
	.align		4
.L_10:
        /*0040*/ 	.word	index@(_Z21globalMemOffsetKernelv)
        /*0044*/ 	.word	0x00000000


	//----- nvinfo : EIATTR_MIN_STACK_SIZE
	.align		4
.L_11:
        /*0048*/ 	.byte	0x04, 0x12
        /*004a*/ 	.short	(.L_13 - .L_12)
	.align		4
.L_12:
        /*004c*/ 	.word	index@(_Z21globalMemOffsetKernelv)
        /*0050*/ 	.word	0x00000000


	//----- nvinfo : EIATTR_MIN_STACK_SIZE
	.align		4
.L_13:
        /*0054*/ 	.byte	0x04, 0x12
        /*0056*/ 	.short	(.L_15 - .L_14)
	.align		4
.L_14:
        /*0058*/ 	.word	index@(_Z21globalMemStrideKernelPiS_i)
        /*005c*/ 	.word	0x00000000


	//----- nvinfo : EIATTR_MIN_STACK_SIZE
	.align		4
.L_15:
        /*0060*/ 	.byte	0x04, 0x12
        /*0062*/ 	.short	(.L_17 - .L_16)
	.align		4
.L_16:
        /*0064*/ 	.word	index@(_Z24globalMemCoalescedKernelPiS_i)
        /*0068*/ 	.word	0x00000000
.L_17:


//--------------------- .nv.compat                --------------------------
	.section	.nv.compat,"",@"SHT_CUDA_COMPAT_INFO"
	.align	4
        /*0000*/ 	.byte	0x02, 0x09, 0x00, 0x00, 0x02, 0x02, 0x01, 0x00, 0x02, 0x05, 0x05, 0x00, 0x03, 0x07, 0x01, 0x01
        /*0010*/ 	.byte	0x02, 0x03, 0x00, 0x00, 0x02, 0x06, 0x01, 0x00, 0x04, 0x0b, 0x08, 0x00, 0x09, 0x00, 0x00, 0x00
        /*0020*/ 	.byte	0x00, 0x00, 0x00, 0x00


//--------------------- .nv.info._Z21globalMemOffsetKernelv --------------------------
	.section	.nv.info._Z21globalMemOffsetKernelv,"",@"SHT_CUDA_INFO"
	.sectionflags	@""
	.align	4


	//----- nvinfo : EIATTR_CUDA_API_VERSION
	.align		4
        /*0000*/ 	.byte	0x04, 0x37
        /*0002*/ 	.short	(.L_19 - .L_18)
.L_18:
        /*0004*/ 	.word	0x00000082


	//----- nvinfo : EIATTR_SPARSE_MMA_MASK
	.align		4
.L_19:
        /*0008*/ 	.byte	0x03, 0x50
        /*000a*/ 	.short	0x0000


	//----- nvinfo : EIATTR_MAXREG_COUNT
	.align		4
        /*000c*/ 	.byte	0x03, 0x1b
        /*000e*/ 	.short	0x00ff


	//----- nvinfo : EIATTR_MERCURY_ISA_VERSION
	.align		4
        /*0010*/ 	.byte	0x03, 0x5f
        /*0012*/ 	.short	0x0101


	//----- nvinfo : EIATTR_VRC_CTA_INIT_COUNT
	.align		4
        /*0014*/ 	.byte	0x02, 0x4a
	.zero		1
	.zero		1


	//----- nvinfo : EIATTR_EXIT_INSTR_OFFSETS
	.align		4
        /*0018*/ 	.byte	0x04, 0x1c
        /*001a*/ 	.short	(.L_21 - .L_20)


	//   ....[0]....
.L_20:
        /*001c*/ 	.word	0x00000010


	//----- nvinfo : EIATTR_SW_WAR
	.align		4
.L_21:
        /*0020*/ 	.byte	0x04, 0x36
        /*0022*/ 	.short	(.L_23 - .L_22)
.L_22:
        /*0024*/ 	.word	0x00000008
.L_23:


//--------------------- .nv.info._Z21globalMemStrideKernelPiS_i --------------------------
	.section	.nv.info._Z21globalMemStrideKernelPiS_i,"",@"SHT_CUDA_INFO"
	.sectionflags	@""
	.align	4


	//----- nvinfo : EIATTR_CUDA_API_VERSION
	.align		4
        /*0000*/ 	.byte	0x04, 0x37
        /*0002*/ 	.short	(.L_25 - .L_24)
.L_24:
        /*0004*/ 	.word	0x00000082


	//----- nvinfo : EIATTR_KPARAM_INFO
	.align		4
.L_25:
        /*0008*/ 	.byte	0x04, 0x17
        /*000a*/ 	.short	(.L_27 - .L_26)
.L_26:
        /*000c*/ 	.word	0x00000000
        /*0010*/ 	.short	0x0002
        /*0012*/ 	.short	0x0010
        /*0014*/ 	.byte	0x00, 0xf0, 0x11, 0x00


	//----- nvinfo : EIATTR_KPARAM_INFO
	.align		4
.L_27:
        /*0018*/ 	.byte	0x04, 0x17
        /*001a*/ 	.short	(.L_29 - .L_28)
.L_28:
        /*001c*/ 	.word	0x00000000
        /*0020*/ 	.short	0x0001
        /*0022*/ 	.short	0x0008
        /*0024*/ 	.byte	0x00, 0xf5, 0x21, 0x00


	//----- nvinfo : EIATTR_KPARAM_INFO
	.align		4
.L_29:
        /*0028*/ 	.byte	0x04, 0x17
        /*002a*/ 	.short	(.L_31 - .L_30)
.L_30:
        /*002c*/ 	.word	0x00000000
        /*0030*/ 	.short	0x0000
        /*0032*/ 	.short	0x0000
        /*0034*/ 	.byte	0x00, 0xf5, 0x21, 0x00


	//----- nvinfo : EIATTR_SPARSE_MMA_MASK
	.align		4
.L_31:
        /*0038*/ 	.byte	0x03, 0x50
        /*003a*/ 	.short	0x0000


	//----- nvinfo : EIATTR_MAXREG_COUNT
	.align		4
        /*003c*/ 	.byte	0x03, 0x1b
        /*003e*/ 	.short	0x00ff


	//----- nvinfo : EIATTR_MERCURY_ISA_VERSION
	.align		4
        /*0040*/ 	.byte	0x03, 0x5f
        /*0042*/ 	.short	0x0101


	//----- nvinfo : EIATTR_VRC_CTA_INIT_COUNT
	.align		4
        /*0044*/ 	.byte	0x02, 0x4a
	.zero		1
	.zero		1


	//----- nvinfo : EIATTR_EXIT_INSTR_OFFSETS
	.align		4
        /*0048*/ 	.byte	0x04, 0x1c
        /*004a*/ 	.short	(.L_33 - .L_32)


	//   ....[0]....
.L_32:
        /*004c*/ 	.word	0x000000e0


	//----- nvinfo : EIATTR_CBANK_PARAM_SIZE
	.align		4
.L_33:
        /*0050*/ 	.byte	0x03, 0x19
        /*0052*/ 	.short	0x0014


	//----- nvinfo : EIATTR_PARAM_CBANK
	.align		4
        /*0054*/ 	.byte	0x04, 0x0a
        /*0056*/ 	.short	(.L_35 - .L_34)
	.align		4
.L_34:
        /*0058*/ 	.word	index@(.nv.constant0._Z21globalMemStrideKernelPiS_i)
        /*005c*/ 	.short	0x0380
        /*005e*/ 	.short	0x0014


	//----- nvinfo : EIATTR_SW_WAR
	.align		4
.L_35:
        /*0060*/ 	.byte	0x04, 0x36
        /*0062*/ 	.short	(.L_37 - .L_36)
.L_36:
        /*0064*/ 	.word	0x00000008
.L_37:


//--------------------- .nv.info._Z24globalMemCoalescedKernelPiS_i --------------------------
	.section	.nv.info._Z24globalMemCoalescedKernelPiS_i,"",@"SHT_CUDA_INFO"
	.sectionflags	@""
	.align	4


	//----- nvinfo : EIATTR_CUDA_API_VERSION
	.align		4
        /*0000*/ 	.byte	0x04, 0x37
        /*0002*/ 	.short	(.L_39 - .L_38)
.L_38:
        /*0004*/ 	.word	0x00000082


	//----- nvinfo : EIATTR_KPARAM_INFO
	.align		4
.L_39:
        /*0008*/ 	.byte	0x04, 0x17
        /*000a*/ 	.short	(.L_41 - .L_40)
.L_40:
        /*000c*/ 	.word	0x00000000
        /*0010*/ 	.short	0x0002
        /*0012*/ 	.short	0x0010
        /*0014*/ 	.byte	0x00, 0xf0, 0x11, 0x00


	//----- nvinfo : EIATTR_KPARAM_INFO
	.align		4
.L_41:
        /*0018*/ 	.byte	0x04, 0x17
        /*001a*/ 	.short	(.L_43 - .L_42)
.L_42:
        /*001c*/ 	.word	0x00000000
        /*0020*/ 	.short	0x0001
        /*0022*/ 	.short	0x0008
        /*0024*/ 	.byte	0x00, 0xf5, 0x21, 0x00


	//----- nvinfo : EIATTR_KPARAM_INFO
	.align		4
.L_43:
        /*0028*/ 	.byte	0x04, 0x17
        /*002a*/ 	.short	(.L_45 - .L_44)
.L_44:
        /*002c*/ 	.word	0x00000000
        /*0030*/ 	.short	0x0000
        /*0032*/ 	.short	0x0000
        /*0034*/ 	.byte	0x00, 0xf5, 0x21, 0x00


	//----- nvinfo : EIATTR_SPARSE_MMA_MASK
	.align		4
.L_45:
        /*0038*/ 	.byte	0x03, 0x50
        /*003a*/ 	.short	0x0000


	//----- nvinfo : EIATTR_MAXREG_COUNT
	.align		4
        /*003c*/ 	.byte	0x03, 0x1b
        /*003e*/ 	.short	0x00ff


	//----- nvinfo : EIATTR_MERCURY_ISA_VERSION
	.align		4
        /*0040*/ 	.byte	0x03, 0x5f
        /*0042*/ 	.short	0x0101


	//----- nvinfo : EIATTR_VRC_CTA_INIT_COUNT
	.align		4
        /*0044*/ 	.byte	0x02, 0x4a
	.zero		1
	.zero		1


	//----- nvinfo : EIATTR_EXIT_INSTR_OFFSETS
	.align		4
        /*0048*/ 	.byte	0x04, 0x1c
        /*004a*/ 	.short	(.L_47 - .L_46)


	//   ....[0]....
.L_46:
        /*004c*/ 	.word	0x00000060


	//   ....[1]....
        /*0050*/ 	.word	0x000001d0


	//   ....[2]....
        /*0054*/ 	.word	0x00000340


	//----- nvinfo : EIATTR_CRS_STACK_SIZE
	.align		4
.L_47:
        /*0058*/ 	.byte	0x04, 0x1e
        /*005a*/ 	.short	(.L_49 - .L_48)
.L_48:
        /*005c*/ 	.word	0x00000000


	//----- nvinfo : EIATTR_CBANK_PARAM_SIZE
	.align		4
.L_49:
        /*0060*/ 	.byte	0x03, 0x19
        /*0062*/ 	.short	0x0014


	//----- nvinfo : EIATTR_PARAM_CBANK
	.align		4
        /*0064*/ 	.byte	0x04, 0x0a
        /*0066*/ 	.short	(.L_51 - .L_50)
	.align		4
.L_50:
        /*0068*/ 	.word	index@(.nv.constant0._Z24globalMemCoalescedKernelPiS_i)
        /*006c*/ 	.short	0x0380
        /*006e*/ 	.short	0x0014


	//----- nvinfo : EIATTR_SW_WAR
	.align		4
.L_51:
        /*0070*/ 	.byte	0x04, 0x36
        /*0072*/ 	.short	(.L_53 - .L_52)
.L_52:
        /*0074*/ 	.word	0x00000008
.L_53:


//--------------------- .nv.callgraph             --------------------------
	.section	.nv.callgraph,"",@"SHT_CUDA_CALLGRAPH"
	.align	4
	.sectionentsize	8
	.align		4
        /*0000*/ 	.word	0x00000000
	.align		4
        /*0004*/ 	.word	0xffffffff
	.align		4
        /*0008*/ 	.word	0x00000000
	.align		4
        /*000c*/ 	.word	0xfffffffe
	.align		4
        /*0010*/ 	.word	0x00000000
	.align		4
        /*0014*/ 	.word	0xfffffffd
	.align		4
        /*0018*/ 	.word	0x00000000
	.align		4
        /*001c*/ 	.word	0xfffffffc


//--------------------- .text._Z21globalMemOffsetKernelv --------------------------
	.section	.text._Z21globalMemOffsetKernelv,"ax",@progbits
	.align	128
        .global         _Z21globalMemOffsetKernelv
        .type           _Z21globalMemOffsetKernelv,@function
        .size           _Z21globalMemOffsetKernelv,(.L_x_7 - _Z21globalMemOffsetKernelv)
        .other          _Z21globalMemOffsetKernelv,@"STO_CUDA_ENTRY STV_DEFAULT"
_Z21globalMemOffsetKernelv:
.text._Z21globalMemOffsetKernelv:
[----:B------:R-:W-:Y:S01]  /*0000*/  LDC R1, c[0x0][0x37c] ;  /* 0x0000df00ff017b82 */ /* 0x000fe20000000800 */
[----:B------:R-:W-:Y:S05]  /*0010*/  EXIT ;  /* 0x000000000000794d */ /* 0x000fea0003800000 */
.L_x_0:
[----:B------:R-:W-:-:S00]  /*0020*/  BRA `(.L_x_0) ;  /* 0xfffffffc00fc7947 */ /* 0x000fc0000383ffff */
[----:B------:R-:W-:-:S00]  /*0030*/  NOP ;  /* 0x0000000000007918 */ /* 0x000fc00000000000 */
        /* <DEDUP_REMOVED lines=12> */
.L_x_7:


//--------------------- .text._Z21globalMemStrideKernelPiS_i --------------------------
	.section	.text._Z21globalMemStrideKernelPiS_i,"ax",@progbits
	.align	128
        .global         _Z21globalMemStrideKernelPiS_i
        .type           _Z21globalMemStrideKernelPiS_i,@function
        .size           _Z21globalMemStrideKernelPiS_i,(.L_x_8 - _Z21globalMemStrideKernelPiS_i)
        .other          _Z21globalMemStrideKernelPiS_i,@"STO_CUDA_ENTRY STV_DEFAULT"
_Z21globalMemStrideKernelPiS_i:
.text._Z21globalMemStrideKernelPiS_i:
[----:B------:R-:W-:Y:S01]  /*0000*/  LDC R1, c[0x0][0x37c] ;  /* 0x0000df00ff017b82 */ /* 0x000fe20000000800 */
[----:B------:R-:W0:Y:S01]  /*0010*/  S2R R0, SR_TID.X ;  /* 0x0000000000007919 */ /* 0x000e220000002100 */
[----:B------:R-:W0:Y:S06]  /*0020*/  LDCU UR6, c[0x0][0x360] ;  /* 0x00006c00ff0677ac */ /* 0x000e2c0008000800 */
[----:B------:R-:W1:Y:S01]  /*0030*/  LDC.64 R2, c[0x0][0x388] ;  /* 0x0000e200ff027b82 */ /* 0x000e620000000a00 */
[----:B------:R-:W0:Y:S01]  /*0040*/  S2R R5, SR_CTAID.X ;  /* 0x0000000000057919 */ /* 0x000e220000002500 */
[----:B------:R-:W2:Y:S01]  /*0050*/  LDCU UR7, c[0x0][0x390] ;  /* 0x00007200ff0777ac */ /* 0x000ea20008000800 */
[----:B------:R-:W3:Y:S01]  /*0060*/  LDCU.64 UR4, c[0x0][0x358] ;  /* 0x00006b00ff0477ac */ /* 0x000ee20008000a00 */
[----:B0-----:R-:W-:-:S04]  /*0070*/  IMAD R0, R5, UR6, R0 ;  /* 0x0000000605007c24 */ /* 0x001fc8000f8e0200 */
[----:B------:R-:W0:Y:S01]  /*0080*/  LDC.64 R4, c[0x0][0x380] ;  /* 0x0000e000ff047b82 */ /* 0x000e220000000a00 */
[----:B--2---:R-:W-:-:S04]  /*0090*/  IMAD R7, R0, UR7, RZ ;  /* 0x0000000700077c24 */ /* 0x004fc8000f8e02ff */
[----:B-1----:R-:W-:-:S06]  /*00a0*/  IMAD.WIDE R2, R7, 0x4, R2 ;  /* 0x0000000407027825 */ /* 0x002fcc00078e0202 */
[----:B---3--:R-:W2:Y:S01]  /*00b0*/  LDG.E R3, desc[UR4][R2.64] ;  /* 0x0000000402037981 */ /* 0x008ea2000c1e1900 */
[----:B0-----:R-:W-:-:S05]  /*00c0*/  IMAD.WIDE R4, R7, 0x4, R4 ;  /* 0x0000000407047825 */ /* 0x001fca00078e0204 */
[----:B--2---:R-:W-:Y:S01]  /*00d0*/  STG.E desc[UR4][R4.64], R3 ;  /* 0x0000000304007986 */ /* 0x004fe2000c101904 */
[----:B------:R-:W-:Y:S05]  /*00e0*/  EXIT ;  /* 0x000000000000794d */ /* 0x000fea0003800000 */
.L_x_1:
        /* <DEDUP_REMOVED lines=9> */
.L_x_8:


//--------------------- .text._Z24globalMemCoalescedKernelPiS_i --------------------------
	.section	.text._Z24globalMemCoalescedKernelPiS_i,"ax",@progbits
	.align	128
        .global         _Z24globalMemCoalescedKernelPiS_i
        .type           _Z24globalMemCoalescedKernelPiS_i,@function
        .size           _Z24globalMemCoalescedKernelPiS_i,(.L_x_9 - _Z24globalMemCoalescedKernelPiS_i)
        .other          _Z24globalMemCoalescedKernelPiS_i,@"STO_CUDA_ENTRY STV_DEFAULT"
_Z24globalMemCoalescedKernelPiS_i:
.text._Z24globalMemCoalescedKernelPiS_i:
[----:B------:R-:W-:Y:S08]  /*0000*/  LDC R1, c[0x0][0x37c] ;  /* 0x0000df00ff017b82 */ /* 0x000ff00000000800 */
[----:B------:R-:W0:Y:S01]  /*0010*/  LDC R11, c[0x0][0x390] ;  /* 0x0000e400ff0b7b82 */ /* 0x000e220000000800 */
[----:B------:R-:W1:Y:S07]  /*0020*/  S2R R0, SR_TID.X ;  /* 0x0000000000007919 */ /* 0x000e6e0000002100 */
[----:B------:R-:W1:Y:S01]  /*0030*/  S2UR UR4, SR_CTAID.X ;  /* 0x00000000000479c3 */ /* 0x000e620000002500 */
[----:B0-----:R-:W-:Y:S01]  /*0040*/  ISETP.GE.AND P0, PT, R11, 0x1, PT ;  /* 0x000000010b00780c */ /* 0x001fe20003f06270 */
[----:B-1----:R-:W-:-:S12]  /*0050*/  IMAD R0, R0, UR4, RZ ;  /* 0x0000000400007c24 */ /* 0x002fd8000f8e02ff */
[----:B------:R-:W-:Y:S05]  /*0060*/  @!P0 EXIT ;  /* 0x000000000000894d */ /* 0x000fea0003800000 */
[-C--:B------:R-:W-:Y:S01]  /*0070*/  IMAD R0, R0, R11.reuse, RZ ;  /* 0x0000000b00007224 */ /* 0x080fe200078e02ff */
[----:B------:R-:W0:Y:S01]  /*0080*/  LDCU.64 UR8, c[0x0][0x358] ;  /* 0x00006b00ff0877ac */ /* 0x000e220008000a00 */
[----:B------:R-:W-:Y:S03]  /*0090*/  BSSY.RECONVERGENT B0, `(.L_x_2) ;  /* 0x0000013000007945 */ /* 0x000fe60003800200 */
[----:B------:R-:W-:-:S04]  /*00a0*/  IADD3 R11, PT, PT, R0, R11, RZ ;  /* 0x0000000b000b7210 */ /* 0x000fc80007ffe0ff */
[----:B------:R-:W-:-:S04]  /*00b0*/  VIADDMNMX R3, R0, 0x1, R11, !PT ;  /* 0x0000000100037846 */ /* 0x000fc8000780010b */
[C---:B------:R-:W-:Y:S01]  /*00c0*/  IADD3 R2, PT, PT, -R0.reuse, R3, RZ ;  /* 0x0000000300027210 */ /* 0x040fe20007ffe1ff */
[----:B------:R-:W-:-:S03]  /*00d0*/  IMAD.IADD R3, R0, 0x1, -R3 ;  /* 0x0000000100037824 */ /* 0x000fc600078e0a03 */
[----:B------:R-:W-:Y:S02]  /*00e0*/  LOP3.LUT P1, R2, R2, 0x3, RZ, 0xc0, !PT ;  /* 0x0000000302027812 */ /* 0x000fe4000782c0ff */
[----:B------:R-:W-:-:S11]  /*00f0*/  ISETP.GT.U32.AND P0, PT, R3, -0x4, PT ;  /* 0xfffffffc0300780c */ /* 0x000fd60003f04070 */
[----:B0-----:R-:W-:Y:S05]  /*0100*/  @!P1 BRA `(.L_x_3) ;  /* 0x00000000002c9947 */ /* 0x001fea0003800000 */
[----:B------:R-:W0:Y:S01]  /*0110*/  LDC.64 R6, c[0x0][0x380] ;  /* 0x0000e000ff067b82 */ /* 0x000e220000000a00 */
[----:B------:R-:W-:-:S07]  /*0120*/  IADD3 R10, PT, PT, -R2, RZ, RZ ;  /* 0x000000ff020a7210 */ /* 0x000fce0007ffe1ff */
[----:B------:R-:W1:Y:S02]  /*0130*/  LDC.64 R8, c[0x0][0x388] ;  /* 0x0000e200ff087b82 */ /* 0x000e640000000a00 */
.L_x_4:
[----:B-12---:R-:W-:-:S06]  /*0140*/  IMAD.WIDE R4, R0, 0x4, R8 ;  /* 0x0000000400047825 */ /* 0x006fcc00078e0208 */
[----:B------:R-:W2:Y:S01]  /*0150*/  LDG.E R5, desc[UR8][R4.64] ;  /* 0x0000000804057981 */ /* 0x000ea2000c1e1900 */
[C---:B0-----:R-:W-:Y:S01]  /*0160*/  IMAD.WIDE R2, R0.reuse, 0x4, R6 ;  /* 0x0000000400027825 */ /* 0x041fe200078e0206 */
[----:B------:R-:W-:-:S03]  /*0170*/  IADD3 R0, PT, PT, R0, 0x1, RZ ;  /* 0x0000000100007810 */ /* 0x000fc60007ffe0ff */
[----:B------:R-:W-:-:S05]  /*0180*/  VIADD R10, R10, 0x1 ;  /* 0x000000010a0a7836 */ /* 0x000fca0000000000 */
[----:B------:R-:W-:Y:S01]  /*0190*/  ISETP.NE.AND P1, PT, R10, RZ, PT ;  /* 0x000000ff0a00720c */ /* 0x000fe20003f25270 */
[----:B--2---:R2:W-:-:S12]  /*01a0*/  STG.E desc[UR8][R2.64], R5 ;  /* 0x0000000502007986 */ /* 0x0045d8000c101908 */
[----:B------:R-:W-:Y:S05]  /*01b0*/  @P1 BRA `(.L_x_4) ;  /* 0xfffffffc00e01947 */ /* 0x000fea000383ffff */
.L_x_3:
[----:B------:R-:W-:Y:S05]  /*01c0*/  BSYNC.RECONVERGENT B0 ;  /* 0x0000000000007941 */ /* 0x000fea0003800200 */
.L_x_2:
[----:B------:R-:W-:Y:S05]  /*01d0*/  @P0 EXIT ;  /* 0x000000000000094d */ /* 0x000fea0003800000 */
[----:B------:R-:W0:Y:S02]  /*01e0*/  LDCU.128 UR4, c[0x0][0x380] ;  /* 0x00007000ff0477ac */ /* 0x000e240008000c00 */
[----:B0-----:R-:W-:Y:S02]  /*01f0*/  UIADD3 UR6, UP0, UPT, UR6, 0x8, URZ ;  /* 0x0000000806067890 */ /* 0x001fe4000ff1e0ff */
[----:B------:R-:W-:Y:S02]  /*0200*/  UIADD3 UR4, UP1, UPT, UR4, 0x8, URZ ;  /* 0x0000000804047890 */ /* 0x000fe4000ff3e0ff */
[----:B------:R-:W-:Y:S02]  /*0210*/  UIADD3.X UR7, UPT, UPT, URZ, UR7, URZ, UP0, !UPT ;  /* 0x00000007ff077290 */ /* 0x000fe400087fe4ff */
[----:B------:R-:W-:-:S12]  /*0220*/  UIADD3.X UR5, UPT, UPT, URZ, UR5, URZ, UP1, !UPT ;  /* 0x00000005ff057290 */ /* 0x000fd80008ffe4ff */
.L_x_5:
[----:B--2---:R-:W-:Y:S01]  /*0230*/  MOV R3, UR7 ;  /* 0x0000000700037c02 */ /* 0x004fe20008000f00 */
[----:B------:R-:W-:-:S04]  /*0240*/  IMAD.U32 R2, RZ, RZ, UR6 ;  /* 0x00000006ff027e24 */ /* 0x000fc8000f8e00ff */
[----:B------:R-:W-:-:S05]  /*0250*/  IMAD.WIDE R2, R0, 0x4, R2 ;  /* 0x0000000400027825 */ /* 0x000fca00078e0202 */
[----:B0-----:R-:W2:Y:S01]  /*0260*/  LDG.E R7, desc[UR8][R2.64+-0x8] ;  /* 0xfffff80802077981 */ /* 0x001ea2000c1e1900 */
[----:B------:R-:W-:Y:S01]  /*0270*/  MOV R5, UR5 ;  /* 0x0000000500057c02 */ /* 0x000fe20008000f00 */
[----:B------:R-:W-:-:S04]  /*0280*/  IMAD.U32 R4, RZ, RZ, UR4 ;  /* 0x00000004ff047e24 */ /* 0x000fc8000f8e00ff */
[----:B------:R-:W-:-:S05]  /*0290*/  IMAD.WIDE R4, R0, 0x4, R4 ;  /* 0x0000000400047825 */ /* 0x000fca00078e0204 */
[----:B--2---:R0:W-:Y:S04]  /*02a0*/  STG.E desc[UR8][R4.64+-0x8], R7 ;  /* 0xfffff80704007986 */ /* 0x0041e8000c101908 */
[----:B------:R-:W2:Y:S04]  /*02b0*/  LDG.E R9, desc[UR8][R2.64+-0x4] ;  /* 0xfffffc0802097981 */ /* 0x000ea8000c1e1900 */
[----:B--2---:R0:W-:Y:S04]  /*02c0*/  STG.E desc[UR8][R4.64+-0x4], R9 ;  /* 0xfffffc0904007986 */ /* 0x0041e8000c101908 */
[----:B------:R-:W2:Y:S04]  /*02d0*/  LDG.E R13, desc[UR8][R2.64] ;  /* 0x00000008020d7981 */ /* 0x000ea8000c1e1900 */
[----:B--2---:R0:W-:Y:S04]  /*02e0*/  STG.E desc[UR8][R4.64], R13 ;  /* 0x0000000d04007986 */ /* 0x0041e8000c101908 */
[----:B------:R-:W2:Y:S01]  /*02f0*/  LDG.E R15, desc[UR8][R2.64+0x4] ;  /* 0x00000408020f7981 */ /* 0x000ea2000c1e1900 */
[----:B------:R-:W-:-:S05]  /*0300*/  VIADD R0, R0, 0x4 ;  /* 0x0000000400007836 */ /* 0x000fca0000000000 */
[----:B------:R-:W-:Y:S01]  /*0310*/  ISETP.GE.AND P0, PT, R0, R11, PT ;  /* 0x0000000b0000720c */ /* 0x000fe20003f06270 */
[----:B--2---:R0:W-:-:S12]  /*0320*/  STG.E desc[UR8][R4.64+0x4], R15 ;  /* 0x0000040f04007986 */ /* 0x0041d8000c101908 */
[----:B------:R-:W-:Y:S05]  /*0330*/  @!P0 BRA `(.L_x_5) ;  /* 0xfffffffc00bc8947 */ /* 0x000fea000383ffff */
[----:B------:R-:W-:Y:S05]  /*0340*/  EXIT ;  /* 0x000000000000794d */ /* 0x000fea0003800000 */
.L_x_6:
        /* <DEDUP_REMOVED lines=11> */
.L_x_9:


//--------------------- .nv.shared.reserved.0     --------------------------
	.section	.nv.shared.reserved.0,"aw",@nobits
	.weak		__nv_reservedSMEM_offset_0_alias
	.size		__nv_reservedSMEM_offset_0_alias, 0, 64
	.other		__nv_reservedSMEM_offset_0_alias,@"STO_CUDA_RESERVED_SHARED STV_DEFAULT"
__nv_reservedSMEM_offset_0_alias:
	.zero		0
	.zero		64


//--------------------- .nv.constant0._Z21globalMemOffsetKernelv --------------------------
	.section	.nv.constant0._Z21globalMemOffsetKernelv,"a",@progbits
	.sectionflags	@""
	.align	4
.nv.constant0._Z21globalMemOffsetKernelv:
	.zero		896


//--------------------- .nv.constant0._Z21globalMemStrideKernelPiS_i --------------------------
	.section	.nv.constant0._Z21globalMemStrideKernelPiS_i,"a",@progbits
	.sectionflags	@""
	.align	4
.nv.constant0._Z21globalMemStrideKernelPiS_i:
	.zero		916


//--------------------- .nv.constant0._Z24globalMemCoalescedKernelPiS_i --------------------------
	.section	.nv.constant0._Z24globalMemCoalescedKernelPiS_i,"a",@progbits
	.sectionflags	@""
	.align	4
.nv.constant0._Z24globalMemCoalescedKernelPiS_i:
	.zero		916


//--------------------- SYMBOLS --------------------------

	.type		.nv.reservedSmem.offset0,@object
	.size		.nv.reservedSmem.offset0,0x4
